	.headerflags	@"EF_CUDA_TEXMODE_UNIFIED EF_CUDA_64BIT_ADDRESS EF_CUDA_ACCELERATORS EF_CUDA_SM90 EF_CUDA_VIRTUAL_SM(EF_CUDA_SM90)"
	.elftype	@"ET_EXEC"


//--------------------- .nv.info                  --------------------------
	.section	.nv.info,"",@"SHT_CUDA_INFO"
	.align	4


	//----- nvinfo : EIATTR_REGCOUNT
	.align		4
        /*0000*/ 	.byte	0x04, 0x2f
        /*0002*/ 	.short	(.L_3 - .L_2)
	.align		4
.L_2:
        /*0004*/ 	.word	index@(triton_poi_fused__native_batch_norm_legit_no_training_convolution_relu_14)
        /*0008*/ 	.word	0x00000020


	//----- nvinfo : EIATTR_MIN_STACK_SIZE
	.align		4
.L_3:
        /*000c*/ 	.byte	0x04, 0x12
        /*000e*/ 	.short	(.L_5 - .L_4)
	.align		4
.L_4:
        /*0010*/ 	.word	index@(triton_poi_fused__native_batch_norm_legit_no_training_convolution_relu_14)
        /*0014*/ 	.word	0x00000000


	//----- nvinfo : EIATTR_FRAME_SIZE
	.align		4
.L_5:
        /*0018*/ 	.byte	0x04, 0x11
        /*001a*/ 	.short	(.L_7 - .L_6)
	.align		4
.L_6:
        /*001c*/ 	.word	index@(triton_poi_fused__native_batch_norm_legit_no_training_convolution_relu_14)
        /*0020*/ 	.word	0x00000000


	//----- nvinfo : EIATTR_MIN_STACK_SIZE
	.align		4
.L_7:
        /*0024*/ 	.byte	0x04, 0x12
        /*0026*/ 	.short	(.L_9 - .L_8)
	.align		4
.L_8:
        /*0028*/ 	.word	index@(triton_poi_fused__native_batch_norm_legit_no_training_convolution_relu_14)
        /*002c*/ 	.word	0x00000000
.L_9:


//--------------------- .nv.info.triton_poi_fused__native_batch_norm_legit_no_training_convolution_relu_14 --------------------------
	.section	.nv.info.triton_poi_fused__native_batch_norm_legit_no_training_convolution_relu_14,"",@"SHT_CUDA_INFO"
	.sectionflags	@""
	.align	4


	//----- nvinfo : EIATTR_CUDA_API_VERSION
	.align		4
        /*0000*/ 	.byte	0x04, 0x37
        /*0002*/ 	.short	(.L_11 - .L_10)
.L_10:
        /*0004*/ 	.word	0x0000007c


	//----- nvinfo : EIATTR_KPARAM_INFO
	.align		4
.L_11:
        /*0008*/ 	.byte	0x04, 0x17
        /*000a*/ 	.short	(.L_13 - .L_12)
.L_12:
        /*000c*/ 	.word	0x00000000
        /*0010*/ 	.short	0x0007
        /*0012*/ 	.short	0x0038
        /*0014*/ 	.byte	0x00, 0xf0, 0x11, 0x00


	//----- nvinfo : EIATTR_KPARAM_INFO
	.align		4
.L_13:
        /*0018*/ 	.byte	0x04, 0x17
        /*001a*/ 	.short	(.L_15 - .L_14)
.L_14:
        /*001c*/ 	.word	0x00000000
        /*0020*/ 	.short	0x0006
        /*0022*/ 	.short	0x0030
        /*0024*/ 	.byte	0x00, 0xf4, 0x21, 0x00


	//----- nvinfo : EIATTR_KPARAM_INFO
	.align		4
.L_15:
        /*0028*/ 	.byte	0x04, 0x17
        /*002a*/ 	.short	(.L_17 - .L_16)
.L_16:
        /*002c*/ 	.word	0x00000000
        /*0030*/ 	.short	0x0005
        /*0032*/ 	.short	0x0028
        /*0034*/ 	.byte	0x00, 0xf4, 0x21, 0x00


	//----- nvinfo : EIATTR_KPARAM_INFO
	.align		4
.L_17:
        /*0038*/ 	.byte	0x04, 0x17
        /*003a*/ 	.short	(.L_19 - .L_18)
.L_18:
        /*003c*/ 	.word	0x00000000
        /*0040*/ 	.short	0x0004
        /*0042*/ 	.short	0x0020
        /*0044*/ 	.byte	0x00, 0xf4, 0x21, 0x00


	//----- nvinfo : EIATTR_KPARAM_INFO
	.align		4
.L_19:
        /*0048*/ 	.byte	0x04, 0x17
        /*004a*/ 	.short	(.L_21 - .L_20)
.L_20:
        /*004c*/ 	.word	0x00000000
        /*0050*/ 	.short	0x0003
        /*0052*/ 	.short	0x0018
        /*0054*/ 	.byte	0x00, 0xf4, 0x21, 0x00


	//----- nvinfo : EIATTR_KPARAM_INFO
	.align		4
.L_21:
        /*0058*/ 	.byte	0x04, 0x17
        /*005a*/ 	.short	(.L_23 - .L_22)
.L_22:
        /*005c*/ 	.word	0x00000000
        /*0060*/ 	.short	0x0002
        /*0062*/ 	.short	0x0010
        /*0064*/ 	.byte	0x00, 0xf4, 0x21, 0x00


	//----- nvinfo : EIATTR_KPARAM_INFO
	.align		4
.L_23:
        /*0068*/ 	.byte	0x04, 0x17
        /*006a*/ 	.short	(.L_25 - .L_24)
.L_24:
        /*006c*/ 	.word	0x00000000
        /*0070*/ 	.short	0x0001
        /*0072*/ 	.short	0x0008
        /*0074*/ 	.byte	0x00, 0xf4, 0x21, 0x00


	//----- nvinfo : EIATTR_KPARAM_INFO
	.align		4
.L_25:
        /*0078*/ 	.byte	0x04, 0x17
        /*007a*/ 	.short	(.L_27 - .L_26)
.L_26:
        /*007c*/ 	.word	0x00000000
        /*0080*/ 	.short	0x0000
        /*0082*/ 	.short	0x0000
        /*0084*/ 	.byte	0x00, 0xf4, 0x21, 0x00


	//----- nvinfo : EIATTR_SPARSE_MMA_MASK
	.align		4
.L_27:
        /*0088*/ 	.byte	0x03, 0x50
        /*008a*/ 	.short	0x0000


	//----- nvinfo : EIATTR_MAXREG_COUNT
	.align		4
        /*008c*/ 	.byte	0x03, 0x1b
        /*008e*/ 	.short	0x00ff


	//----- nvinfo : EIATTR_EXIT_INSTR_OFFSETS
	.align		4
        /*0090*/ 	.byte	0x04, 0x1c
        /*0092*/ 	.short	(.L_29 - .L_28)


	//   ....[0]....
.L_28:
        /*0094*/ 	.word	0x000007b0


	//----- nvinfo : EIATTR_REQNTID
	.align		4
.L_29:
        /*0098*/ 	.byte	0x04, 0x10
        /*009a*/ 	.short	(.L_31 - .L_30)
.L_30:
        /*009c*/ 	.word	0x00000080
        /*00a0*/ 	.word	0x00000001
        /*00a4*/ 	.word	0x00000001


	//----- nvinfo : EIATTR_CBANK_PARAM_SIZE
	.align		4
.L_31:
        /*00a8*/ 	.byte	0x03, 0x19
        /*00aa*/ 	.short	0x003c


	//----- nvinfo : EIATTR_PARAM_CBANK
	.align		4
        /*00ac*/ 	.byte	0x04, 0x0a
        /*00ae*/ 	.short	(.L_33 - .L_32)
	.align		4
.L_32:
        /*00b0*/ 	.word	index@(.nv.constant0.triton_poi_fused__native_batch_norm_legit_no_training_convolution_relu_14)
        /*00b4*/ 	.short	0x0210
        /*00b6*/ 	.short	0x003c


	//----- nvinfo : EIATTR_SW_WAR
	.align		4
.L_33:
        /*00b8*/ 	.byte	0x04, 0x36
        /*00ba*/ 	.short	(.L_35 - .L_34)
.L_34:
        /*00bc*/ 	.word	0x00000008
.L_35:


//--------------------- .nv.callgraph             --------------------------
	.section	.nv.callgraph,"",@"SHT_CUDA_CALLGRAPH"
	.align	4
	.sectionentsize	8
	.align		4
        /*0000*/ 	.word	0x00000000
	.align		4
        /*0004*/ 	.word	0xffffffff
	.align		4
        /*0008*/ 	.word	0x00000000
	.align		4
        /*000c*/ 	.word	0xfffffffe
	.align		4
        /*0010*/ 	.word	0x00000000
	.align		4
        /*0014*/ 	.word	0xfffffffd
	.align		4
        /*0018*/ 	.word	0x00000000
	.align		4
        /*001c*/ 	.word	0xfffffffc


//--------------------- .nv.constant4             --------------------------
	.section	.nv.constant4,"a",@progbits
	.align	8
	.align		8
.nv.constant4:
        /*0000*/ 	.dword	_$_str
	.align		8
        /*0008*/ 	.dword	_$_str_$_2


//--------------------- .text.triton_poi_fused__native_batch_norm_legit_no_training_convolution_relu_14 --------------------------
	.section	.text.triton_poi_fused__native_batch_norm_legit_no_training_convolution_relu_14,"ax",@progbits
	.align	128
        .global         triton_poi_fused__native_batch_norm_legit_no_training_convolution_relu_14
        .type           triton_poi_fused__native_batch_norm_legit_no_training_convolution_relu_14,@function
        .size           triton_poi_fused__native_batch_norm_legit_no_training_convolution_relu_14,(.L_x_1 - triton_poi_fused__native_batch_norm_legit_no_training_convolution_relu_14)
        .other          triton_poi_fused__native_batch_norm_legit_no_training_convolution_relu_14,@"STO_CUDA_ENTRY STV_DEFAULT"
triton_poi_fused__native_batch_norm_legit_no_training_convolution_relu_14:
.text.triton_poi_fused__native_batch_norm_legit_no_training_convolution_relu_14:
[----:B------:R-:W-:Y:S01]  /*0000*/  LDC R1, c[0x0][0x28] ;  /* 0x00000a00ff017b82 */ /* 0x000fe20000000800 */
[----:B------:R-:W1:Y:S01]  /*0010*/  S2R R0, SR_TID.X ;  /* 0x0000000000007919 */ /* 0x000e620000002100 */
[----:B------:R-:W-:-:S06]  /*0020*/  ULDC.64 UR4, c[0x0][0x208] ;  /* 0x0000820000047ab9 */ /* 0x000fcc0000000a00 */
[----:B------:R-:W2:Y:S01]  /*0030*/  LDC.64 R28, c[0x0][0x218] ;  /* 0x00008600ff1c7b82 */ /* 0x000ea20000000a00 */
[----:B------:R-:W3:Y:S07]  /*0040*/  S2R R5, SR_CTAID.X ;  /* 0x0000000000057919 */ /* 0x000eee0000002500 */
[----:B------:R-:W4:Y:S08]  /*0050*/  LDC.64 R26, c[0x0][0x220] ;  /* 0x00008800ff1a7b82 */ /* 0x000f300000000a00 */
[----:B------:R-:W5:Y:S01]  /*0060*/  LDC.64 R22, c[0x0][0x230] ;  /* 0x00008c00ff167b82 */ /* 0x000f620000000a00 */
[----:B-1----:R-:W-:-:S02]  /*0070*/  SHF.L.U32 R0, R0, 0x2, RZ ;  /* 0x0000000200007819 */ /* 0x002fc400000006ff */
[----:B---3--:R-:W-:Y:S02]  /*0080*/  SHF.R.S32.HI R3, RZ, 0x15, R5 ;  /* 0x00000015ff037819 */ /* 0x008fe40000011405 */
[----:B------:R-:W-:Y:S02]  /*0090*/  LOP3.LUT R0, R0, 0x1fc, RZ, 0xc0, !PT ;  /* 0x000001fc00007812 */ /* 0x000fe400078ec0ff */
[----:B------:R-:W-:Y:S02]  /*00a0*/  SGXT R3, R3, 0x1 ;  /* 0x000000010303781a */ /* 0x000fe40000000200 */
[----:B------:R-:W-:Y:S02]  /*00b0*/  LEA R0, R5, R0, 0xa ;  /* 0x0000000005007211 */ /* 0x000fe400078e50ff */
[----:B------:R-:W1:Y:S02]  /*00c0*/  LDC.64 R4, c[0x0][0x228] ;  /* 0x00008a00ff047b82 */ /* 0x000e640000000a00 */
[----:B------:R-:W-:-:S04]  /*00d0*/  LEA.HI R3, R3, R0, RZ, 0xa ;  /* 0x0000000003037211 */ /* 0x000fc800078f50ff */
[----:B------:R-:W-:Y:S02]  /*00e0*/  SHF.R.S32.HI R9, RZ, 0xa, R3 ;  /* 0x0000000aff097819 */ /* 0x000fe40000011403 */
[----:B------:R-:W-:Y:S02]  /*00f0*/  IADD3 R3, R3, 0x200, RZ ;  /* 0x0000020003037810 */ /* 0x000fe40007ffe0ff */
[----:B------:R-:W-:Y:S02]  /*0100*/  LEA.HI R2, R9, R9, RZ, 0x6 ;  /* 0x0000000909027211 */ /* 0x000fe400078f30ff */
[----:B------:R-:W-:Y:S02]  /*0110*/  SHF.R.S32.HI R3, RZ, 0xa, R3 ;  /* 0x0000000aff037819 */ /* 0x000fe40000011403 */
[----:B------:R-:W-:Y:S02]  /*0120*/  LOP3.LUT R2, R2, 0xffffffc0, RZ, 0xc0, !PT ;  /* 0xffffffc002027812 */ /* 0x000fe400078ec0ff */
[----:B------:R-:W-:-:S02]  /*0130*/  LEA.HI R6, R3, R3, RZ, 0x6 ;  /* 0x0000000303067211 */ /* 0x000fc400078f30ff */
[----:B------:R-:W-:Y:S02]  /*0140*/  IADD3 R9, R9, -R2, RZ ;  /* 0x8000000209097210 */ /* 0x000fe40007ffe0ff */
[----:B------:R-:W-:-:S04]  /*0150*/  LOP3.LUT R6, R6, 0xffffffc0, RZ, 0xc0, !PT ;  /* 0xffffffc006067812 */ /* 0x000fc800078ec0ff */
[----:B------:R-:W-:Y:S01]  /*0160*/  IADD3 R3, R3, -R6, RZ ;  /* 0x8000000603037210 */ /* 0x000fe20007ffe0ff */
[--C-:B-1----:R-:W-:Y:S01]  /*0170*/  IMAD.WIDE R12, R9, 0x4, R4.reuse ;  /* 0x00000004090c7825 */ /* 0x102fe200078e0204 */
[----:B------:R-:W1:Y:S03]  /*0180*/  LDC.64 R6, c[0x0][0x210] ;  /* 0x00008400ff067b82 */ /* 0x000e660000000a00 */
[----:B------:R-:W-:Y:S01]  /*0190*/  IMAD.WIDE R24, R3, 0x4, R4 ;  /* 0x0000000403187825 */ /* 0x000fe200078e0204 */
[----:B------:R-:W3:Y:S04]  /*01a0*/  LDG.E.EL R21, desc[UR4][R12.64] ;  /* 0x000000040c157981 */ /* 0x000ee8000c2e1900 */
[----:B------:R-:W5:Y:S01]  /*01b0*/  LDC.64 R4, c[0x0][0x238] ;  /* 0x00008e00ff047b82 */ /* 0x000f620000000a00 */
[----:B------:R-:W3:Y:S01]  /*01c0*/  LDG.E.EL R24, desc[UR4][R24.64] ;  /* 0x0000000418187981 */ /* 0x000ee2000c2e1900 */
[----:B--2---:R-:W-:-:S05]  /*01d0*/  IMAD.WIDE R10, R9, 0x4, R28 ;  /* 0x00000004090a7825 */ /* 0x004fca00078e021c */
[----:B------:R4:W2:Y:S01]  /*01e0*/  LDG.E.EL R19, desc[UR4][R10.64] ;  /* 0x000000040a137981 */ /* 0x0008a2000c2e1900 */
[----:B-1----:R-:W-:-:S04]  /*01f0*/  IMAD.WIDE R6, R0, 0x4, R6 ;  /* 0x0000000400067825 */ /* 0x002fc800078e0206 */
[C---:B----4-:R-:W-:Y:S01]  /*0200*/  IMAD.WIDE R10, R9.reuse, 0x4, R26 ;  /* 0x00000004090a7825 */ /* 0x050fe200078e021a */
[----:B------:R-:W2:Y:S04]  /*0210*/  LDG.E.128 R12, desc[UR4][R6.64] ;  /* 0x00000004060c7981 */ /* 0x000ea8000c1e1d00 */
[----:B------:R-:W4:Y:S01]  /*0220*/  LDG.E.EL R18, desc[UR4][R10.64] ;  /* 0x000000040a127981 */ /* 0x000f22000c2e1900 */
[----:B-----5:R-:W-:-:S04]  /*0230*/  IMAD.WIDE R16, R9, 0x4, R22 ;  /* 0x0000000409107825 */ /* 0x020fc800078e0216 */
[----:B0-----:R-:W-:Y:S02]  /*0240*/  IMAD.WIDE R8, R9, 0x4, R4 ;  /* 0x0000000409087825 */ /* 0x001fe400078e0204 */
[----:B------:R-:W5:Y:S02]  /*0250*/  LDG.E.EL R17, desc[UR4][R16.64] ;  /* 0x0000000410117981 */ /* 0x000f64000c2e1900 */
[C---:B------:R-:W-:Y:S02]  /*0260*/  IMAD.WIDE R28, R3.reuse, 0x4, R28 ;  /* 0x00000004031c7825 */ /* 0x040fe400078e021c */
[----:B------:R-:W5:Y:S02]  /*0270*/  LDG.E.EL R20, desc[UR4][R8.64] ;  /* 0x0000000408147981 */ /* 0x000f64000c2e1900 */
[C---:B------:R-:W-:Y:S02]  /*0280*/  IMAD.WIDE R26, R3.reuse, 0x4, R26 ;  /* 0x00000004031a7825 */ /* 0x040fe400078e021a */
[----:B------:R0:W5:Y:S04]  /*0290*/  LDG.E.EL R16, desc[UR4][R28.64] ;  /* 0x000000041c107981 */ /* 0x000168000c2e1900 */
[----:B------:R-:W5:Y:S01]  /*02a0*/  LDG.E.128 R8, desc[UR4][R6.64+0x800] ;  /* 0x0008000406087981 */ /* 0x000f62000c1e1d00 */
[----:B------:R-:W-:-:S03]  /*02b0*/  IMAD.WIDE R4, R3, 0x4, R4 ;  /* 0x0000000403047825 */ /* 0x000fc600078e0204 */
[----:B------:R-:W5:Y:S01]  /*02c0*/  LDG.E.EL R2, desc[UR4][R26.64] ;  /* 0x000000041a027981 */ /* 0x000f62000c2e1900 */
[----:B------:R-:W-:-:S03]  /*02d0*/  IMAD.WIDE R22, R3, 0x4, R22 ;  /* 0x0000000403167825 */ /* 0x000fc600078e0216 */
[----:B------:R-:W5:Y:S04]  /*02e0*/  LDG.E.EL R4, desc[UR4][R4.64] ;  /* 0x0000000404047981 */ /* 0x000f68000c2e1900 */
[----:B------:R1:W5:Y:S01]  /*02f0*/  LDG.E.EL R3, desc[UR4][R22.64] ;  /* 0x0000000416037981 */ /* 0x000362000c2e1900 */
[----:B---3--:R-:W-:Y:S01]  /*0300*/  FADD R21, R21, 9.9999997473787516356e-06 ;  /* 0x3727c5ac15157421 */ /* 0x008fe20000000000 */
[----:B------:R-:W-:-:S03]  /*0310*/  FADD R24, R24, 9.9999997473787516356e-06 ;  /* 0x3727c5ac18187421 */ /* 0x000fc60000000000 */
[----:B------:R-:W3:Y:S08]  /*0320*/  MUFU.SQRT R25, R21 ;  /* 0x0000001500197308 */ /* 0x000ef00000002000 */
[----:B0-----:R-:W0:Y:S01]  /*0330*/  MUFU.SQRT R28, R24 ;  /* 0x00000018001c7308 */ /* 0x001e220000002000 */
[C---:B---3--:R-:W-:Y:S02]  /*0340*/  FSETP.GT.AND P0, PT, R25.reuse, 8.50705917302346158658e+37, PT ;  /* 0x7e8000001900780b */ /* 0x048fe40003f04000 */
[----:B------:R-:W-:-:S02]  /*0350*/  FSETP.GEU.AND P2, PT, R25, 1.175494350822287508e-38, PT ;  /* 0x008000001900780b */ /* 0x000fc40003f4e000 */
[C---:B0-----:R-:W-:Y:S02]  /*0360*/  FSETP.GT.AND P1, PT, R28.reuse, 8.50705917302346158658e+37, PT ;  /* 0x7e8000001c00780b */ /* 0x041fe40003f24000 */
[----:B------:R-:W-:-:S07]  /*0370*/  FSETP.GEU.AND P3, PT, R28, 1.175494350822287508e-38, PT ;  /* 0x008000001c00780b */ /* 0x000fce0003f6e000 */
[----:B------:R-:W-:Y:S01]  /*0380*/  @P0 FMUL R25, R25, 0.25 ;  /* 0x3e80000019190820 */ /* 0x000fe20000400000 */
[----:B------:R-:W-:-:S03]  /*0390*/  HFMA2.MMA R24, -RZ, RZ, 1.625, 0 ;  /* 0x3e800000ff187435 */ /* 0x000fc600000001ff */
[----:B------:R-:W-:Y:S01]  /*03a0*/  @!P2 FMUL R25, R25, 16777216 ;  /* 0x4b8000001919a820 */ /* 0x000fe20000400000 */
[----:B------:R-:W-:-:S04]  /*03b0*/  @P1 FMUL R28, R28, 0.25 ;  /* 0x3e8000001c1c1820 */ /* 0x000fc80000400000 */
[----:B------:R-:W-:Y:S01]  /*03c0*/  @!P3 FMUL R28, R28, 16777216 ;  /* 0x4b8000001c1cb820 */ /* 0x000fe20000400000 */
[----:B------:R-:W0:Y:S01]  /*03d0*/  MUFU.RCP R25, R25 ;  /* 0x0000001900197308 */ /* 0x000e220000001000 */
[----:B-1----:R-:W-:-:S07]  /*03e0*/  FSEL R22, R24, 1, P0 ;  /* 0x3f80000018167808 */ /* 0x002fce0000000000 */
[----:B------:R1:W3:Y:S01]  /*03f0*/  MUFU.RCP R5, R28 ;  /* 0x0000001c00057308 */ /* 0x0002e20000001000 */
[----:B------:R-:W-:Y:S01]  /*0400*/  FSEL R24, R24, 1, P1 ;  /* 0x3f80000018187808 */ /* 0x000fe20000800000 */
[----:B------:R-:W-:Y:S01]  /*0410*/  @!P2 FMUL R22, R22, 16777216 ;  /* 0x4b8000001616a820 */ /* 0x000fe20000400000 */
[--C-:B--2---:R-:W-:Y:S01]  /*0420*/  FADD R13, R13, R19.reuse ;  /* 0x000000130d0d7221 */ /* 0x104fe20000000000 */
[--C-:B------:R-:W-:Y:S01]  /*0430*/  FADD R12, R12, R19.reuse ;  /* 0x000000130c0c7221 */ /* 0x100fe20000000000 */
[--C-:B------:R-:W-:Y:S01]  /*0440*/  FADD R14, R14, R19.reuse ;  /* 0x000000130e0e7221 */ /* 0x100fe20000000000 */
[----:B------:R-:W-:Y:S01]  /*0450*/  @!P3 FMUL R24, R24, 16777216 ;  /* 0x4b8000001818b820 */ /* 0x000fe20000400000 */
[----:B------:R-:W-:Y:S01]  /*0460*/  FADD R15, R15, R19 ;  /* 0x000000130f0f7221 */ /* 0x000fe20000000000 */
[----:B0-----:R-:W-:Y:S01]  /*0470*/  FMUL R21, R25, R22 ;  /* 0x0000001619157220 */ /* 0x001fe20000400000 */
[C---:B----4-:R-:W-:Y:S01]  /*0480*/  FADD R22, -R18.reuse, R12 ;  /* 0x0000000c12167221 */ /* 0x050fe20000000100 */
[C---:B------:R-:W-:Y:S01]  /*0490*/  FADD R26, -R18.reuse, R14 ;  /* 0x0000000e121a7221 */ /* 0x040fe20000000100 */
[C---:B-1----:R-:W-:Y:S01]  /*04a0*/  FADD R28, -R18.reuse, R15 ;  /* 0x0000000f121c7221 */ /* 0x042fe20000000100 */
[----:B---3--:R-:W-:Y:S01]  /*04b0*/  FMUL R5, R5, R24 ;  /* 0x0000001805057220 */ /* 0x008fe20000400000 */
[----:B------:R-:W-:-:S02]  /*04c0*/  FADD R24, -R18, R13 ;  /* 0x0000000d12187221 */ /* 0x000fc40000000100 */
[----:B------:R-:W0:Y:S01]  /*04d0*/  LDC.64 R18, c[0x0][0x240] ;  /* 0x00009000ff127b82 */ /* 0x000e220000000a00 */
[C---:B------:R-:W-:Y:S01]  /*04e0*/  FMUL R27, R21.reuse, R22 ;  /* 0x00000016151b7220 */ /* 0x040fe20000400000 */
[C---:B------:R-:W-:Y:S01]  /*04f0*/  FMUL R24, R21.reuse, R24 ;  /* 0x0000001815187220 */ /* 0x040fe20000400000 */
[C---:B------:R-:W-:Y:S01]  /*0500*/  FMUL R23, R21.reuse, R26 ;  /* 0x0000001a15177220 */ /* 0x040fe20000400000 */
[----:B------:R-:W-:Y:S01]  /*0510*/  FMUL R25, R21, R28 ;  /* 0x0000001c15197220 */ /* 0x000fe20000400000 */
[--C-:B-----5:R-:W-:Y:S01]  /*0520*/  FADD R9, R9, R16.reuse ;  /* 0x0000001009097221 */ /* 0x120fe20000000000 */
[--C-:B------:R-:W-:Y:S01]  /*0530*/  FADD R8, R8, R16.reuse ;  /* 0x0000001008087221 */ /* 0x100fe20000000000 */
[--C-:B------:R-:W-:Y:S01]  /*0540*/  FADD R10, R10, R16.reuse ;  /* 0x000000100a0a7221 */ /* 0x100fe20000000000 */
[----:B------:R-:W-:Y:S01]  /*0550*/  FADD R11, R11, R16 ;  /* 0x000000100b0b7221 */ /* 0x000fe20000000000 */
[C-C-:B------:R-:W-:Y:S01]  /*0560*/  FFMA R22, R17.reuse, R24, R20.reuse ;  /* 0x0000001811167223 */ /* 0x140fe20000000014 */
[C-C-:B------:R-:W-:Y:S01]  /*0570*/  FFMA R21, R17.reuse, R27, R20.reuse ;  /* 0x0000001b11157223 */ /* 0x140fe20000000014 */
[C-C-:B------:R-:W-:Y:S01]  /*0580*/  FFMA R23, R17.reuse, R23, R20.reuse ;  /* 0x0000001711177223 */ /* 0x140fe20000000014 */
[----:B------:R-:W-:Y:S01]  /*0590*/  FFMA R17, R17, R25, R20 ;  /* 0x0000001911117223 */ /* 0x000fe20000000014 */
[C---:B------:R-:W-:Y:S01]  /*05a0*/  FADD R20, -R2.reuse, R9 ;  /* 0x0000000902147221 */ /* 0x040fe20000000100 */
[C---:B------:R-:W-:Y:S01]  /*05b0*/  FADD R16, -R2.reuse, R8 ;  /* 0x0000000802107221 */ /* 0x040fe20000000100 */
[C---:B------:R-:W-:Y:S01]  /*05c0*/  FADD R24, -R2.reuse, R10 ;  /* 0x0000000a02187221 */ /* 0x040fe20000000100 */
[----:B------:R-:W-:Y:S01]  /*05d0*/  FADD R2, -R2, R11 ;  /* 0x0000000b02027221 */ /* 0x000fe20000000100 */
[C---:B------:R-:W-:Y:S01]  /*05e0*/  FMUL R20, R5.reuse, R20 ;  /* 0x0000001405147220 */ /* 0x040fe20000400000 */
[C---:B------:R-:W-:Y:S01]  /*05f0*/  FMUL R29, R5.reuse, R16 ;  /* 0x00000010051d7220 */ /* 0x040fe20000400000 */
[C---:B------:R-:W-:Y:S01]  /*0600*/  FMUL R27, R5.reuse, R24 ;  /* 0x00000018051b7220 */ /* 0x040fe20000400000 */
[----:B------:R-:W-:Y:S01]  /*0610*/  FMUL R25, R5, R2 ;  /* 0x0000000205197220 */ /* 0x000fe20000400000 */
[C-C-:B------:R-:W-:Y:S01]  /*0620*/  FFMA R5, R3.reuse, R20, R4.reuse ;  /* 0x0000001403057223 */ /* 0x140fe20000000004 */
[C-C-:B------:R-:W-:Y:S01]  /*0630*/  FFMA R20, R3.reuse, R29, R4.reuse ;  /* 0x0000001d03147223 */ /* 0x140fe20000000004 */
[C-C-:B------:R-:W-:Y:S01]  /*0640*/  FFMA R24, R3.reuse, R27, R4.reuse ;  /* 0x0000001b03187223 */ /* 0x140fe20000000004 */
[----:B------:R-:W-:Y:S01]  /*0650*/  FFMA R25, R3, R25, R4 ;  /* 0x0000001903197223 */ /* 0x000fe20000000004 */
[----:B------:R-:W-:Y:S01]  /*0660*/  FSETP.GEU.AND P6, PT, R17, RZ, PT ;  /* 0x000000ff1100720b */ /* 0x000fe20003fce000 */
[----:B0-----:R-:W-:Y:S01]  /*0670*/  IMAD.WIDE R2, R0, 0x4, R18 ;  /* 0x0000000400027825 */ /* 0x001fe200078e0212 */
[----:B------:R-:W-:-:S02]  /*0680*/  FSETP.GEU.AND P0, PT, R23, RZ, PT ;  /* 0x000000ff1700720b */ /* 0x000fc40003f0e000 */
[----:B------:R-:W-:Y:S02]  /*0690*/  FSETP.GEU.AND P1, PT, R22, RZ, PT ;  /* 0x000000ff1600720b */ /* 0x000fe40003f2e000 */
[----:B------:R-:W-:Y:S02]  /*06a0*/  FSETP.GEU.AND P2, PT, R21, RZ, PT ;  /* 0x000000ff1500720b */ /* 0x000fe40003f4e000 */
[----:B------:R-:W-:Y:S02]  /*06b0*/  SEL R19, R17, RZ, P6 ;  /* 0x000000ff11137207 */ /* 0x000fe40003000000 */
[----:B------:R-:W-:Y:S02]  /*06c0*/  FSETP.GEU.AND P3, PT, R25, RZ, PT ;  /* 0x000000ff1900720b */ /* 0x000fe40003f6e000 */
[----:B------:R-:W-:Y:S02]  /*06d0*/  FSETP.GEU.AND P4, PT, R24, RZ, PT ;  /* 0x000000ff1800720b */ /* 0x000fe40003f8e000 */
[----:B------:R-:W-:-:S02]  /*06e0*/  FSETP.GEU.AND P5, PT, R5, RZ, PT ;  /* 0x000000ff0500720b */ /* 0x000fc40003fae000 */
[----:B------:R-:W-:Y:S02]  /*06f0*/  FSETP.GEU.AND P6, PT, R20, RZ, PT ;  /* 0x000000ff1400720b */ /* 0x000fe40003fce000 */
[----:B------:R-:W-:Y:S02]  /*0700*/  SEL R18, R23, RZ, P0 ;  /* 0x000000ff17127207 */ /* 0x000fe40000000000 */
[----:B------:R-:W-:Y:S02]  /*0710*/  SEL R17, R22, RZ, P1 ;  /* 0x000000ff16117207 */ /* 0x000fe40000800000 */
[----:B------:R-:W-:Y:S02]  /*0720*/  SEL R16, R21, RZ, P2 ;  /* 0x000000ff15107207 */ /* 0x000fe40001000000 */
[----:B------:R-:W-:Y:S02]  /*0730*/  SEL R23, R25, RZ, P3 ;  /* 0x000000ff19177207 */ /* 0x000fe40001800000 */
[----:B------:R-:W-:-:S02]  /*0740*/  SEL R22, R24, RZ, P4 ;  /* 0x000000ff18167207 */ /* 0x000fc40002000000 */
[----:B------:R-:W-:Y:S02]  /*0750*/  SEL R21, R5, RZ, P5 ;  /* 0x000000ff05157207 */ /* 0x000fe40002800000 */
[----:B------:R-:W-:Y:S01]  /*0760*/  SEL R20, R20, RZ, P6 ;  /* 0x000000ff14147207 */ /* 0x000fe20003000000 */
[----:B------:R-:W-:Y:S04]  /*0770*/  STG.E.128 desc[UR4][R6.64], R12 ;  /* 0x0000000c06007986 */ /* 0x000fe8000c101d04 */
[----:B------:R-:W-:Y:S04]  /*0780*/  STG.E.128 desc[UR4][R6.64+0x800], R8 ;  /* 0x0008000806007986 */ /* 0x000fe8000c101d04 */
[----:B------:R-:W-:Y:S04]  /*0790*/  STG.E.128 desc[UR4][R2.64], R16 ;  /* 0x0000001002007986 */ /* 0x000fe8000c101d04 */
[----:B------:R-:W-:Y:S01]  /*07a0*/  STG.E.128 desc[UR4][R2.64+0x800], R20 ;  /* 0x0008001402007986 */ /* 0x000fe2000c101d04 */
[----:B------:R-:W-:Y:S05]  /*07b0*/  EXIT ;  /* 0x000000000000794d */ /* 0x000fea0003800000 */
.L_x_0:
[----:B------:R-:W-:-:S00]  /*07c0*/  BRA `(.L_x_0) ;  /* 0xfffffffc00fc7947 */ /* 0x000fc0000383ffff */
[----:B------:R-:W-:-:S00]  /*07d0*/  NOP ;  /* 0x0000000000007918 */ /* 0x000fc00000000000 */
        /* <DEDUP_REMOVED lines=10> */
.L_x_1:


//--------------------- .nv.global.init           --------------------------
	.section	.nv.global.init,"aw",@progbits
.nv.global.init:
	.type		_$_str,@object
	.size		_$_str,(_$_str_$_2 - _$_str)
_$_str:
        /*0000*/ 	.byte	0x5f, 0x5f, 0x43, 0x55, 0x44, 0x41, 0x5f, 0x46, 0x54, 0x5a, 0x00
	.type		_$_str_$_2,@object
	.size		_$_str_$_2,(.L_1 - _$_str_$_2)
_$_str_$_2:
        /*000b*/ 	.byte	0x5f, 0x5f, 0x43, 0x55, 0x44, 0x41, 0x5f, 0x50, 0x52, 0x45, 0x43, 0x5f, 0x53, 0x51, 0x52, 0x54
        /*001b*/ 	.byte	0x00
.L_1:


//--------------------- .nv.constant0.triton_poi_fused__native_batch_norm_legit_no_training_convolution_relu_14 --------------------------
	.section	.nv.constant0.triton_poi_fused__native_batch_norm_legit_no_training_convolution_relu_14,"a",@progbits
	.sectionflags	@""
	.align	4
.nv.constant0.triton_poi_fused__native_batch_norm_legit_no_training_convolution_relu_14:
	.zero		588
